//
// Generated by NVIDIA NVVM Compiler
//
// Compiler Build ID: CL-36424714
// Cuda compilation tools, release 13.0, V13.0.88
// Based on NVVM 20.0.0
//

.version 9.0
.target sm_100
.address_size 64

	// .globl	_Z3addPiS_S_
.extern .func  (.param .b32 func_retval0) vprintf
(
	.param .b64 vprintf_param_0,
	.param .b64 vprintf_param_1
)
;
.global .align 1 .b8 $str[27] = {100, 95, 97, 58, 32, 37, 100, 44, 32, 100, 95, 98, 58, 32, 37, 100, 44, 32, 100, 95, 99, 58, 32, 37, 100, 10};

.visible .entry _Z3addPiS_S_(
	.param .u64 .ptr .align 1 _Z3addPiS_S__param_0,
	.param .u64 .ptr .align 1 _Z3addPiS_S__param_1,
	.param .u64 .ptr .align 1 _Z3addPiS_S__param_2
)
{
	.local .align 8 .b8 	__local_depot0[16];
	.reg .b64 	%SP;
	.reg .b64 	%SPL;
	.reg .b32 	%r<8>;
	.reg .b64 	%rd<11>;

	mov.u64 	%SPL, __local_depot0;
	cvta.local.u64 	%SP, %SPL;
	ld.param.u64 	%rd1, [_Z3addPiS_S__param_0];
	ld.param.u64 	%rd2, [_Z3addPiS_S__param_1];
	ld.param.u64 	%rd3, [_Z3addPiS_S__param_2];
	cvta.to.global.u64 	%rd4, %rd3;
	cvta.to.global.u64 	%rd5, %rd2;
	cvta.to.global.u64 	%rd6, %rd1;
	add.u64 	%rd7, %SP, 0;
	add.u64 	%rd8, %SPL, 0;
	ld.global.u32 	%r1, [%rd6];
	ld.global.u32 	%r2, [%rd5];
	add.s32 	%r3, %r2, %r1;
	st.global.u32 	[%rd4], %r3;
	ld.global.u32 	%r4, [%rd6];
	ld.global.u32 	%r5, [%rd5];
	st.local.v2.u32 	[%rd8], {%r4, %r5};
	st.local.u32 	[%rd8+8], %r3;
	mov.u64 	%rd9, $str;
	cvta.global.u64 	%rd10, %rd9;
	{ // callseq 0, 0
	.param .b64 param0;
	st.param.b64 	[param0], %rd10;
	.param .b64 param1;
	st.param.b64 	[param1], %rd7;
	.param .b32 retval0;
	call.uni (retval0), 
	vprintf, 
	(
	param0, 
	param1
	);
	ld.param.b32 	%r6, [retval0];
	} // callseq 0
	ret;

}


// ===== COMPILED SASS (sm_100) =====

	.target	sm_100

	.elftype	@"ET_EXEC"


//--------------------- .note.nv.tkinfo           --------------------------
	.section	.note.nv.tkinfo,"",@"SHT_NOTE"
	.sectionflags	@"SHF_NOTE_NV_TKINFO"
	.tkinfo
        /*0018*/ 	.word	0x00000002
        /*0030*/ 	.string	""
        /*0030*/ 	.string	"ptxas"
        /*0030*/ 	.string	"Cuda compilation tools, release 13.0, V13.0.88"
        /*0030*/ 	.string	"Build cuda_13.0.r13.0/compiler.36424714_0"
        /*0030*/ 	.string	"-arch sm_100 -m 64 "



//--------------------- .note.nv.cuinfo           --------------------------
	.section	.note.nv.cuinfo,"",@"SHT_NOTE"
	.sectionflags	@"SHF_NOTE_NV_CUINFO"
        /*0018*/ 	.short	0x0002
        /*001a*/ 	.short	0x0064
        /*001c*/ 	.short	0x0082
	.zero		2


//--------------------- .nv.info                  --------------------------
	.section	.nv.info,"",@"SHT_CUDA_INFO"
	.align	4


	//----- nvinfo : EIATTR_REGCOUNT
	.align		4
        /*0000*/ 	.byte	0x04, 0x2f
        /*0002*/ 	.short	(.L_2 - .L_1)
	.align		4
.L_1:
        /*0004*/ 	.word	index@(_Z3addPiS_S_)
        /*0008*/ 	.word	0x00000018


	//----- nvinfo : EIATTR_FRAME_SIZE
	.align		4
.L_2:
        /*000c*/ 	.byte	0x04, 0x11
        /*000e*/ 	.short	(.L_4 - .L_3)
	.align		4
.L_3:
        /*0010*/ 	.word	index@(_Z3addPiS_S_)
        /*0014*/ 	.word	0x00000010


	//----- nvinfo : EIATTR_MIN_STACK_SIZE
	.align		4
.L_4:
        /*0018*/ 	.byte	0x04, 0x12
        /*001a*/ 	.short	(.L_6 - .L_5)
	.align		4
.L_5:
        /*001c*/ 	.word	index@(_Z3addPiS_S_)
        /*0020*/ 	.word	0x00000010
.L_6:


//--------------------- .nv.compat                --------------------------
	.section	.nv.compat,"",@"SHT_CUDA_COMPAT_INFO"
	.align	4
        /*0000*/ 	.byte	0x02, 0x09, 0x00, 0x00, 0x02, 0x02, 0x01, 0x00, 0x02, 0x05, 0x05, 0x00, 0x03, 0x07, 0x01, 0x01
        /*0010*/ 	.byte	0x02, 0x03, 0x00, 0x00, 0x02, 0x06, 0x01, 0x00, 0x04, 0x0b, 0x08, 0x00, 0x09, 0x00, 0x00, 0x00
        /*0020*/ 	.byte	0x00, 0x00, 0x00, 0x00


//--------------------- .nv.info._Z3addPiS_S_     --------------------------
	.section	.nv.info._Z3addPiS_S_,"",@"SHT_CUDA_INFO"
	.sectionflags	@""
	.align	4


	//----- nvinfo : EIATTR_CUDA_API_VERSION
	.align		4
        /*0000*/ 	.byte	0x04, 0x37
        /*0002*/ 	.short	(.L_8 - .L_7)
.L_7:
        /*0004*/ 	.word	0x00000082


	//----- nvinfo : EIATTR_KPARAM_INFO
	.align		4
.L_8:
        /*0008*/ 	.byte	0x04, 0x17
        /*000a*/ 	.short	(.L_10 - .L_9)
.L_9:
        /*000c*/ 	.word	0x00000000
        /*0010*/ 	.short	0x0002
        /*0012*/ 	.short	0x0010
        /*0014*/ 	.byte	0x00, 0xf5, 0x21, 0x00


	//----- nvinfo : EIATTR_KPARAM_INFO
	.align		4
.L_10:
        /*0018*/ 	.byte	0x04, 0x17
        /*001a*/ 	.short	(.L_12 - .L_11)
.L_11:
        /*001c*/ 	.word	0x00000000
        /*0020*/ 	.short	0x0001
        /*0022*/ 	.short	0x0008
        /*0024*/ 	.byte	0x00, 0xf5, 0x21, 0x00


	//----- nvinfo : EIATTR_KPARAM_INFO
	.align		4
.L_12:
        /*0028*/ 	.byte	0x04, 0x17
        /*002a*/ 	.short	(.L_14 - .L_13)
.L_13:
        /*002c*/ 	.word	0x00000000
        /*0030*/ 	.short	0x0000
        /*0032*/ 	.short	0x0000
        /*0034*/ 	.byte	0x00, 0xf5, 0x21, 0x00


	//----- nvinfo : EIATTR_SPARSE_MMA_MASK
	.align		4
.L_14:
        /*0038*/ 	.byte	0x03, 0x50
        /*003a*/ 	.short	0x0000


	//----- nvinfo : EIATTR_MAXREG_COUNT
	.align		4
        /*003c*/ 	.byte	0x03, 0x1b
        /*003e*/ 	.short	0x00ff


	//----- nvinfo : EIATTR_EXTERNS
	.align		4
        /*0040*/ 	.byte	0x04, 0x0f
        /*0042*/ 	.short	(.L_16 - .L_15)


	//   ....[0]....
	.align		4
.L_15:
        /*0044*/ 	.word	index@(vprintf)


	//----- nvinfo : EIATTR_MERCURY_ISA_VERSION
	.align		4
.L_16:
        /*0048*/ 	.byte	0x03, 0x5f
        /*004a*/ 	.short	0x0101


	//----- nvinfo : EIATTR_VRC_CTA_INIT_COUNT
	.align		4
        /*004c*/ 	.byte	0x02, 0x4a
	.zero		1
	.zero		1


	//----- nvinfo : EIATTR_SYSCALL_OFFSETS
	.align		4
        /*0050*/ 	.byte	0x04, 0x46
        /*0052*/ 	.short	(.L_18 - .L_17)


	//   ....[0]....
.L_17:
        /*0054*/ 	.word	0x00000180


	//----- nvinfo : EIATTR_EXIT_INSTR_OFFSETS
	.align		4
.L_18:
        /*0058*/ 	.byte	0x04, 0x1c
        /*005a*/ 	.short	(.L_20 - .L_19)


	//   ....[0]....
.L_19:
        /*005c*/ 	.word	0x00000190


	//----- nvinfo : EIATTR_CBANK_PARAM_SIZE
	.align		4
.L_20:
        /*0060*/ 	.byte	0x03, 0x19
        /*0062*/ 	.short	0x0018


	//----- nvinfo : EIATTR_PARAM_CBANK
	.align		4
        /*0064*/ 	.byte	0x04, 0x0a
        /*0066*/ 	.short	(.L_22 - .L_21)
	.align		4
.L_21:
        /*0068*/ 	.word	index@(.nv.constant0._Z3addPiS_S_)
        /*006c*/ 	.short	0x0380
        /*006e*/ 	.short	0x0018


	//----- nvinfo : EIATTR_SW_WAR
	.align		4
.L_22:
        /*0070*/ 	.byte	0x04, 0x36
        /*0072*/ 	.short	(.L_24 - .L_23)
.L_23:
        /*0074*/ 	.word	0x00000008
.L_24:


//--------------------- .nv.callgraph             --------------------------
	.section	.nv.callgraph,"",@"SHT_CUDA_CALLGRAPH"
	.align	4
	.sectionentsize	8
	.align		4
        /*0000*/ 	.word	0x00000000
	.align		4
        /*0004*/ 	.word	0xffffffff
	.align		4
        /*0008*/ 	.word	index@(_Z3addPiS_S_)
	.align		4
        /*000c*/ 	.word	index@(vprintf)
	.align		4
        /*0010*/ 	.word	0x00000000
	.align		4
        /*0014*/ 	.word	0xfffffffe
	.align		4
        /*0018*/ 	.word	0x00000000
	.align		4
        /*001c*/ 	.word	0xfffffffd
	.align		4
        /*0020*/ 	.word	0x00000000
	.align		4
        /*0024*/ 	.word	0xfffffffc


//--------------------- .nv.constant4             --------------------------
	.section	.nv.constant4,"a",@progbits
	.align	8
	.align		8
.nv.constant4:
        /*0000*/ 	.dword	vprintf
	.align		8
        /*0008*/ 	.dword	$str


//--------------------- .text._Z3addPiS_S_        --------------------------
	.section	.text._Z3addPiS_S_,"ax",@progbits
	.align	128
        .global         _Z3addPiS_S_
        .type           _Z3addPiS_S_,@function
        .size           _Z3addPiS_S_,(.L_x_2 - _Z3addPiS_S_)
        .other          _Z3addPiS_S_,@"STO_CUDA_ENTRY STV_DEFAULT"
_Z3addPiS_S_:
.text._Z3addPiS_S_:
[----:B------:R-:W0:Y:S08]  /*0000*/  LDC R1, c[0x0][0x37c] ;  /* 0x0000df00ff017b82 */ /* 0x000e300000000800 */
[----:B------:R-:W1:Y:S01]  /*0010*/  LDC.64 R2, c[0x0][0x380] ;  /* 0x0000e000ff027b82 */ /* 0x000e620000000a00 */
[----:B------:R-:W1:Y:S01]  /*0020*/  LDCU.64 UR4, c[0x0][0x358] ;  /* 0x00006b00ff0477ac */ /* 0x000e620008000a00 */
[----:B0-----:R-:W-:Y:S01]  /*0030*/  VIADD R1, R1, 0xfffffff0 ;  /* 0xfffffff001017836 */ /* 0x001fe20000000000 */
[----:B------:R-:W0:Y:S05]  /*0040*/  LDCU.64 UR6, c[0x4][0x8] ;  /* 0x01000100ff0677ac */ /* 0x000e2a0008000a00 */
[----:B------:R-:W2:Y:S01]  /*0050*/  LDC.64 R8, c[0x0][0x388] ;  /* 0x0000e200ff087b82 */ /* 0x000ea20000000a00 */
[----:B-1----:R-:W3:Y:S04]  /*0060*/  LDG.E R0, desc[UR4][R2.64] ;  /* 0x0000000402007981 */ /* 0x002ee8000c1e1900 */
[----:B--2---:R-:W3:Y:S03]  /*0070*/  LDG.E R7, desc[UR4][R8.64] ;  /* 0x0000000408077981 */ /* 0x004ee6000c1e1900 */
[----:B------:R-:W1:Y:S01]  /*0080*/  LDC.64 R4, c[0x0][0x390] ;  /* 0x0000e400ff047b82 */ /* 0x000e620000000a00 */
[----:B---3--:R-:W-:-:S05]  /*0090*/  IMAD.IADD R0, R0, 0x1, R7 ;  /* 0x0000000100007824 */ /* 0x008fca00078e0207 */
[----:B-1----:R0:W-:Y:S04]  /*00a0*/  STG.E desc[UR4][R4.64], R0 ;  /* 0x0000000004007986 */ /* 0x0021e8000c101904 */
[----:B------:R-:W2:Y:S04]  /*00b0*/  LDG.E R10, desc[UR4][R2.64] ;  /* 0x00000004020a7981 */ /* 0x000ea8000c1e1900 */
[----:B------:R-:W2:Y:S01]  /*00c0*/  LDG.E R11, desc[UR4][R8.64] ;  /* 0x00000004080b7981 */ /* 0x000ea2000c1e1900 */
[----:B------:R-:W-:Y:S01]  /*00d0*/  MOV R12, 0x0 ;  /* 0x00000000000c7802 */ /* 0x000fe20000000f00 */
[----:B------:R-:W1:Y:S02]  /*00e0*/  LDCU UR4, c[0x0][0x2f8] ;  /* 0x00005f00ff0477ac */ /* 0x000e640008000800 */
[----:B------:R3:W-:Y:S01]  /*00f0*/  STL [R1+0x8], R0 ;  /* 0x0000080001007387 */ /* 0x0007e20000100800 */
[----:B0-----:R-:W-:Y:S01]  /*0100*/  MOV R4, UR6 ;  /* 0x0000000600047c02 */ /* 0x001fe20008000f00 */
[----:B------:R-:W0:Y:S01]  /*0110*/  LDCU UR5, c[0x0][0x2fc] ;  /* 0x00005f80ff0577ac */ /* 0x000e220008000800 */
[----:B------:R-:W4:Y:S01]  /*0120*/  LDC.64 R12, c[0x4][R12] ;  /* 0x010000000c0c7b82 */ /* 0x000f220000000a00 */
[----:B------:R-:W-:Y:S01]  /*0130*/  IMAD.U32 R5, RZ, RZ, UR7 ;  /* 0x00000007ff057e24 */ /* 0x000fe2000f8e00ff */
[----:B-1----:R-:W-:-:S04]  /*0140*/  IADD3 R6, P0, PT, R1, UR4, RZ ;  /* 0x0000000401067c10 */ /* 0x002fc8000ff1e0ff */
[----:B0-----:R-:W-:Y:S01]  /*0150*/  IADD3.X R7, PT, PT, RZ, UR5, RZ, P0, !PT ;  /* 0x00000005ff077c10 */ /* 0x001fe200087fe4ff */
[----:B--2-4-:R3:W-:Y:S08]  /*0160*/  STL.64 [R1], R10 ;  /* 0x0000000a01007387 */ /* 0x0147f00000100a00 */
[----:B------:R-:W-:-:S07]  /*0170*/  LEPC R20, `(.L_x_0) ;  /* 0x000000001014794e */ /* 0x000fce0000000000 */
[----:B---3--:R-:W-:Y:S05]  /*0180*/  CALL.ABS.NOINC R12 ;  /* 0x000000000c007343 */ /* 0x008fea0003c00000 */
.L_x_0:
[----:B------:R-:W-:Y:S05]  /*0190*/  EXIT ;  /* 0x000000000000794d */ /* 0x000fea0003800000 */
.L_x_1:
[----:B------:R-:W-:-:S00]  /*01a0*/  BRA `(.L_x_1) ;  /* 0xfffffffc00fc7947 */ /* 0x000fc0000383ffff */
[----:B------:R-:W-:-:S00]  /*01b0*/  NOP ;  /* 0x0000000000007918 */ /* 0x000fc00000000000 */
        /* <DEDUP_REMOVED lines=12> */
.L_x_2:


//--------------------- .nv.global.init           --------------------------
	.section	.nv.global.init,"aw",@progbits
.nv.global.init:
	.type		$str,@object
	.size		$str,(.L_0 - $str)
$str:
        /*0000*/ 	.byte	0x64, 0x5f, 0x61, 0x3a, 0x20, 0x25, 0x64, 0x2c, 0x20, 0x64, 0x5f, 0x62, 0x3a, 0x20, 0x25, 0x64
        /*0010*/ 	.byte	0x2c, 0x20, 0x64, 0x5f, 0x63, 0x3a, 0x20, 0x25, 0x64, 0x0a, 0x00
.L_0:


//--------------------- .nv.shared.reserved.0     --------------------------
	.section	.nv.shared.reserved.0,"aw",@nobits
	.weak		__nv_reservedSMEM_offset_0_alias
	.size		__nv_reservedSMEM_offset_0_alias, 0, 64
	.other		__nv_reservedSMEM_offset_0_alias,@"STO_CUDA_RESERVED_SHARED STV_DEFAULT"
__nv_reservedSMEM_offset_0_alias:
	.zero		0
	.zero		64


//--------------------- .nv.constant0._Z3addPiS_S_ --------------------------
	.section	.nv.constant0._Z3addPiS_S_,"a",@progbits
	.sectionflags	@""
	.align	4
.nv.constant0._Z3addPiS_S_:
	.zero		920


//--------------------- SYMBOLS --------------------------

	.type		.nv.reservedSmem.offset0,@object
	.size		.nv.reservedSmem.offset0,0x4
	.type		vprintf,@function
